	.headerflags	@"EF_CUDA_TEXMODE_UNIFIED EF_CUDA_64BIT_ADDRESS EF_CUDA_ACCELERATORS EF_CUDA_SM90 EF_CUDA_VIRTUAL_SM(EF_CUDA_SM90)"
	.elftype	@"ET_EXEC"


//--------------------- .nv.info                  --------------------------
	.section	.nv.info,"",@"SHT_CUDA_INFO"
	.align	4


	//----- nvinfo : EIATTR_REGCOUNT
	.align		4
        /*0000*/ 	.byte	0x04, 0x2f
        /*0002*/ 	.short	(.L_1 - .L_0)
	.align		4
.L_0:
        /*0004*/ 	.word	index@(triton_poi_fused_div_5)
        /*0008*/ 	.word	0x00000016


	//----- nvinfo : EIATTR_MIN_STACK_SIZE
	.align		4
.L_1:
        /*000c*/ 	.byte	0x04, 0x12
        /*000e*/ 	.short	(.L_3 - .L_2)
	.align		4
.L_2:
        /*0010*/ 	.word	index@(triton_poi_fused_div_5)
        /*0014*/ 	.word	0x00000000


	//----- nvinfo : EIATTR_FRAME_SIZE
	.align		4
.L_3:
        /*0018*/ 	.byte	0x04, 0x11
        /*001a*/ 	.short	(.L_5 - .L_4)
	.align		4
.L_4:
        /*001c*/ 	.word	index@(triton_poi_fused_div_5)
        /*0020*/ 	.word	0x00000000


	//----- nvinfo : EIATTR_MIN_STACK_SIZE
	.align		4
.L_5:
        /*0024*/ 	.byte	0x04, 0x12
        /*0026*/ 	.short	(.L_7 - .L_6)
	.align		4
.L_6:
        /*0028*/ 	.word	index@(triton_poi_fused_div_5)
        /*002c*/ 	.word	0x00000000
.L_7:


//--------------------- .nv.info.triton_poi_fused_div_5 --------------------------
	.section	.nv.info.triton_poi_fused_div_5,"",@"SHT_CUDA_INFO"
	.sectionflags	@""
	.align	4


	//----- nvinfo : EIATTR_CUDA_API_VERSION
	.align		4
        /*0000*/ 	.byte	0x04, 0x37
        /*0002*/ 	.short	(.L_9 - .L_8)
.L_8:
        /*0004*/ 	.word	0x0000007c


	//----- nvinfo : EIATTR_KPARAM_INFO
	.align		4
.L_9:
        /*0008*/ 	.byte	0x04, 0x17
        /*000a*/ 	.short	(.L_11 - .L_10)
.L_10:
        /*000c*/ 	.word	0x00000000
        /*0010*/ 	.short	0x0004
        /*0012*/ 	.short	0x0020
        /*0014*/ 	.byte	0x00, 0xf0, 0x11, 0x00


	//----- nvinfo : EIATTR_KPARAM_INFO
	.align		4
.L_11:
        /*0018*/ 	.byte	0x04, 0x17
        /*001a*/ 	.short	(.L_13 - .L_12)
.L_12:
        /*001c*/ 	.word	0x00000000
        /*0020*/ 	.short	0x0003
        /*0022*/ 	.short	0x0018
        /*0024*/ 	.byte	0x00, 0xf4, 0x21, 0x00


	//----- nvinfo : EIATTR_KPARAM_INFO
	.align		4
.L_13:
        /*0028*/ 	.byte	0x04, 0x17
        /*002a*/ 	.short	(.L_15 - .L_14)
.L_14:
        /*002c*/ 	.word	0x00000000
        /*0030*/ 	.short	0x0002
        /*0032*/ 	.short	0x0010
        /*0034*/ 	.byte	0x00, 0xf4, 0x21, 0x00


	//----- nvinfo : EIATTR_KPARAM_INFO
	.align		4
.L_15:
        /*0038*/ 	.byte	0x04, 0x17
        /*003a*/ 	.short	(.L_17 - .L_16)
.L_16:
        /*003c*/ 	.word	0x00000000
        /*0040*/ 	.short	0x0001
        /*0042*/ 	.short	0x0008
        /*0044*/ 	.byte	0x00, 0xf4, 0x21, 0x00


	//----- nvinfo : EIATTR_KPARAM_INFO
	.align		4
.L_17:
        /*0048*/ 	.byte	0x04, 0x17
        /*004a*/ 	.short	(.L_19 - .L_18)
.L_18:
        /*004c*/ 	.word	0x00000000
        /*0050*/ 	.short	0x0000
        /*0052*/ 	.short	0x0000
        /*0054*/ 	.byte	0x00, 0xf4, 0x21, 0x00


	//----- nvinfo : EIATTR_SPARSE_MMA_MASK
	.align		4
.L_19:
        /*0058*/ 	.byte	0x03, 0x50
        /*005a*/ 	.short	0x0000


	//----- nvinfo : EIATTR_MAXREG_COUNT
	.align		4
        /*005c*/ 	.byte	0x03, 0x1b
        /*005e*/ 	.short	0x00ff


	//----- nvinfo : EIATTR_EXIT_INSTR_OFFSETS
	.align		4
        /*0060*/ 	.byte	0x04, 0x1c
        /*0062*/ 	.short	(.L_21 - .L_20)


	//   ....[0]....
.L_20:
        /*0064*/ 	.word	0x00000320


	//----- nvinfo : EIATTR_REQNTID
	.align		4
.L_21:
        /*0068*/ 	.byte	0x04, 0x10
        /*006a*/ 	.short	(.L_23 - .L_22)
.L_22:
        /*006c*/ 	.word	0x00000080
        /*0070*/ 	.word	0x00000001
        /*0074*/ 	.word	0x00000001


	//----- nvinfo : EIATTR_CBANK_PARAM_SIZE
	.align		4
.L_23:
        /*0078*/ 	.byte	0x03, 0x19
        /*007a*/ 	.short	0x0024


	//----- nvinfo : EIATTR_PARAM_CBANK
	.align		4
        /*007c*/ 	.byte	0x04, 0x0a
        /*007e*/ 	.short	(.L_25 - .L_24)
	.align		4
.L_24:
        /*0080*/ 	.word	index@(.nv.constant0.triton_poi_fused_div_5)
        /*0084*/ 	.short	0x0210
        /*0086*/ 	.short	0x0024


	//----- nvinfo : EIATTR_SW_WAR
	.align		4
.L_25:
        /*0088*/ 	.byte	0x04, 0x36
        /*008a*/ 	.short	(.L_27 - .L_26)
.L_26:
        /*008c*/ 	.word	0x00000008
.L_27:


//--------------------- .nv.callgraph             --------------------------
	.section	.nv.callgraph,"",@"SHT_CUDA_CALLGRAPH"
	.align	4
	.sectionentsize	8
	.align		4
        /*0000*/ 	.word	0x00000000
	.align		4
        /*0004*/ 	.word	0xffffffff
	.align		4
        /*0008*/ 	.word	0x00000000
	.align		4
        /*000c*/ 	.word	0xfffffffe
	.align		4
        /*0010*/ 	.word	0x00000000
	.align		4
        /*0014*/ 	.word	0xfffffffd
	.align		4
        /*0018*/ 	.word	0x00000000
	.align		4
        /*001c*/ 	.word	0xfffffffc


//--------------------- .text.triton_poi_fused_div_5 --------------------------
	.section	.text.triton_poi_fused_div_5,"ax",@progbits
	.align	128
        .global         triton_poi_fused_div_5
        .type           triton_poi_fused_div_5,@function
        .size           triton_poi_fused_div_5,(.L_x_1 - triton_poi_fused_div_5)
        .other          triton_poi_fused_div_5,@"STO_CUDA_ENTRY STV_DEFAULT"
triton_poi_fused_div_5:
.text.triton_poi_fused_div_5:
[----:B------:R-:W-:Y:S08]  /*0000*/  LDC R1, c[0x0][0x28] ;  /* 0x00000a00ff017b82 */ /* 0x000ff00000000800 */
[----:B------:R-:W1:Y:S01]  /*0010*/  LDC.64 R12, c[0x0][0x218] ;  /* 0x00008600ff0c7b82 */ /* 0x000e620000000a00 */
[----:B------:R-:W2:Y:S01]  /*0020*/  S2R R0, SR_TID.X ;  /* 0x0000000000007919 */ /* 0x000ea20000002100 */
[----:B------:R-:W-:Y:S01]  /*0030*/  ULDC.64 UR4, c[0x0][0x208] ;  /* 0x0000820000047ab9 */ /* 0x000fe20000000a00 */
[----:B------:R-:W3:Y:S05]  /*0040*/  S2R R19, SR_CTAID.X ;  /* 0x0000000000137919 */ /* 0x000eea0000002500 */
[----:B------:R-:W4:Y:S08]  /*0050*/  LDC.64 R2, c[0x0][0x210] ;  /* 0x00008400ff027b82 */ /* 0x000f300000000a00 */
[----:B------:R-:W5:Y:S01]  /*0060*/  LDC.64 R14, c[0x0][0x220] ;  /* 0x00008800ff0e7b82 */ /* 0x000f620000000a00 */
[----:B-1----:R5:W5:Y:S07]  /*0070*/  LDG.E R18, desc[UR4][R12.64] ;  /* 0x000000040c127981 */ /* 0x002b6e000c1e1900 */
[----:B------:R-:W1:Y:S01]  /*0080*/  LDC.64 R16, c[0x0][0x228] ;  /* 0x00008a00ff107b82 */ /* 0x000e620000000a00 */
[----:B--2---:R-:W-:-:S04]  /*0090*/  SHF.L.U32 R0, R0, 0x2, RZ ;  /* 0x0000000200007819 */ /* 0x004fc800000006ff */
[----:B------:R-:W-:-:S04]  /*00a0*/  LOP3.LUT R0, R0, 0x1fc, RZ, 0xc0, !PT ;  /* 0x000001fc00007812 */ /* 0x000fc800078ec0ff */
[----:B---3--:R-:W-:-:S05]  /*00b0*/  LEA R19, R19, R0, 0xa ;  /* 0x0000000013137211 */ /* 0x008fca00078e50ff */
[----:B----4-:R-:W-:-:S05]  /*00c0*/  IMAD.WIDE R2, R19, 0x4, R2 ;  /* 0x0000000413027825 */ /* 0x010fca00078e0202 */
[----:B------:R-:W2:Y:S04]  /*00d0*/  LDG.E.128 R8, desc[UR4][R2.64] ;  /* 0x0000000402087981 */ /* 0x000ea8000c1e1d00 */
[----:B------:R1:W3:Y:S01]  /*00e0*/  LDG.E.128 R4, desc[UR4][R2.64+0x800] ;  /* 0x0008000402047981 */ /* 0x0002e2000c1e1d00 */
[----:B-----5:R-:W-:-:S04]  /*00f0*/  IMAD.WIDE R12, R19, 0x4, R14 ;  /* 0x00000004130c7825 */ /* 0x020fc800078e020e */
[----:B-1----:R-:W-:Y:S01]  /*0100*/  IMAD.WIDE R2, R19, 0x4, R16 ;  /* 0x0000000413027825 */ /* 0x002fe200078e0210 */
[C---:B------:R-:W-:Y:S02]  /*0110*/  FSETP.GT.AND P0, PT, |R18|.reuse, 8.50705917302346158658e+37, PT ;  /* 0x7e8000001200780b */ /* 0x040fe40003f04200 */
[----:B------:R-:W-:-:S11]  /*0120*/  FSETP.GEU.AND P1, PT, |R18|, 1.175494350822287508e-38, PT ;  /* 0x008000001200780b */ /* 0x000fd60003f2e200 */
[----:B------:R-:W-:-:S04]  /*0130*/  @P0 FMUL R18, R18, 0.25 ;  /* 0x3e80000012120820 */ /* 0x000fc80000400000 */
[----:B------:R-:W-:-:S06]  /*0140*/  @!P1 FMUL R18, R18, 16777216 ;  /* 0x4b80000012129820 */ /* 0x000fcc0000400000 */
[----:B------:R-:W1:Y:S01]  /*0150*/  MUFU.RCP R18, R18 ;  /* 0x0000001200127308 */ /* 0x000e620000001000 */
[----:B--2---:R-:W-:Y:S01]  /*0160*/  @P0 FMUL R8, R8, 0.25 ;  /* 0x3e80000008080820 */ /* 0x004fe20000400000 */
[----:B------:R-:W-:Y:S01]  /*0170*/  @P0 FMUL R9, R9, 0.25 ;  /* 0x3e80000009090820 */ /* 0x000fe20000400000 */
[----:B------:R-:W-:Y:S01]  /*0180*/  @P0 FMUL R10, R10, 0.25 ;  /* 0x3e8000000a0a0820 */ /* 0x000fe20000400000 */
[----:B------:R-:W-:Y:S01]  /*0190*/  @P0 FMUL R11, R11, 0.25 ;  /* 0x3e8000000b0b0820 */ /* 0x000fe20000400000 */
[----:B---3--:R-:W-:Y:S01]  /*01a0*/  @P0 FMUL R4, R4, 0.25 ;  /* 0x3e80000004040820 */ /* 0x008fe20000400000 */
[----:B------:R-:W-:Y:S01]  /*01b0*/  @P0 FMUL R5, R5, 0.25 ;  /* 0x3e80000005050820 */ /* 0x000fe20000400000 */
[----:B------:R-:W-:Y:S01]  /*01c0*/  @P0 FMUL R6, R6, 0.25 ;  /* 0x3e80000006060820 */ /* 0x000fe20000400000 */
[----:B------:R-:W-:Y:S01]  /*01d0*/  @P0 FMUL R7, R7, 0.25 ;  /* 0x3e80000007070820 */ /* 0x000fe20000400000 */
[----:B------:R-:W-:Y:S01]  /*01e0*/  @!P1 FMUL R8, R8, 16777216 ;  /* 0x4b80000008089820 */ /* 0x000fe20000400000 */
[----:B------:R-:W-:Y:S01]  /*01f0*/  @!P1 FMUL R9, R9, 16777216 ;  /* 0x4b80000009099820 */ /* 0x000fe20000400000 */
[----:B------:R-:W-:Y:S01]  /*0200*/  @!P1 FMUL R10, R10, 16777216 ;  /* 0x4b8000000a0a9820 */ /* 0x000fe20000400000 */
[----:B------:R-:W-:Y:S01]  /*0210*/  @!P1 FMUL R11, R11, 16777216 ;  /* 0x4b8000000b0b9820 */ /* 0x000fe20000400000 */
[----:B------:R-:W-:Y:S01]  /*0220*/  @!P1 FMUL R4, R4, 16777216 ;  /* 0x4b80000004049820 */ /* 0x000fe20000400000 */
[----:B------:R-:W-:Y:S01]  /*0230*/  @!P1 FMUL R5, R5, 16777216 ;  /* 0x4b80000005059820 */ /* 0x000fe20000400000 */
[----:B------:R-:W-:Y:S01]  /*0240*/  @!P1 FMUL R6, R6, 16777216 ;  /* 0x4b80000006069820 */ /* 0x000fe20000400000 */
[----:B------:R-:W-:Y:S01]  /*0250*/  @!P1 FMUL R7, R7, 16777216 ;  /* 0x4b80000007079820 */ /* 0x000fe20000400000 */
[C---:B-1----:R-:W-:Y:S01]  /*0260*/  FMUL R8, R18.reuse, R8 ;  /* 0x0000000812087220 */ /* 0x042fe20000400000 */
[C---:B------:R-:W-:Y:S01]  /*0270*/  FMUL R9, R18.reuse, R9 ;  /* 0x0000000912097220 */ /* 0x040fe20000400000 */
[C---:B------:R-:W-:Y:S01]  /*0280*/  FMUL R10, R18.reuse, R10 ;  /* 0x0000000a120a7220 */ /* 0x040fe20000400000 */
[C---:B------:R-:W-:Y:S01]  /*0290*/  FMUL R11, R18.reuse, R11 ;  /* 0x0000000b120b7220 */ /* 0x040fe20000400000 */
[C---:B------:R-:W-:Y:S01]  /*02a0*/  FMUL R4, R18.reuse, R4 ;  /* 0x0000000412047220 */ /* 0x040fe20000400000 */
[C---:B------:R-:W-:Y:S01]  /*02b0*/  FMUL R5, R18.reuse, R5 ;  /* 0x0000000512057220 */ /* 0x040fe20000400000 */
[C---:B------:R-:W-:Y:S01]  /*02c0*/  FMUL R6, R18.reuse, R6 ;  /* 0x0000000612067220 */ /* 0x040fe20000400000 */
[----:B------:R-:W-:Y:S01]  /*02d0*/  FMUL R7, R18, R7 ;  /* 0x0000000712077220 */ /* 0x000fe20000400000 */
[----:B------:R-:W-:Y:S04]  /*02e0*/  STG.E.128 desc[UR4][R12.64], R8 ;  /* 0x000000080c007986 */ /* 0x000fe8000c101d04 */
[----:B------:R-:W-:Y:S04]  /*02f0*/  STG.E.128 desc[UR4][R12.64+0x800], R4 ;  /* 0x000800040c007986 */ /* 0x000fe8000c101d04 */
[----:B------:R-:W-:Y:S04]  /*0300*/  STG.E.128 desc[UR4][R2.64], R8 ;  /* 0x0000000802007986 */ /* 0x000fe8000c101d04 */
[----:B------:R-:W-:Y:S01]  /*0310*/  STG.E.128 desc[UR4][R2.64+0x800], R4 ;  /* 0x0008000402007986 */ /* 0x000fe2000c101d04 */
[----:B------:R-:W-:Y:S05]  /*0320*/  EXIT ;  /* 0x000000000000794d */ /* 0x000fea0003800000 */
.L_x_0:
[----:B------:R-:W-:-:S00]  /*0330*/  BRA `(.L_x_0) ;  /* 0xfffffffc00fc7947 */ /* 0x000fc0000383ffff */
[----:B------:R-:W-:-:S00]  /*0340*/  NOP ;  /* 0x0000000000007918 */ /* 0x000fc00000000000 */
        /* <DEDUP_REMOVED lines=11> */
.L_x_1:


//--------------------- .nv.constant0.triton_poi_fused_div_5 --------------------------
	.section	.nv.constant0.triton_poi_fused_div_5,"a",@progbits
	.sectionflags	@""
	.align	4
.nv.constant0.triton_poi_fused_div_5:
	.zero		564
